	.headerflags	@"EF_CUDA_TEXMODE_UNIFIED EF_CUDA_64BIT_ADDRESS EF_CUDA_ACCELERATORS EF_CUDA_SM90 EF_CUDA_VIRTUAL_SM(EF_CUDA_SM90)"
	.elftype	@"ET_EXEC"


//--------------------- .nv.info                  --------------------------
	.section	.nv.info,"",@"SHT_CUDA_INFO"
	.align	4


	//----- nvinfo : EIATTR_REGCOUNT
	.align		4
        /*0000*/ 	.byte	0x04, 0x2f
        /*0002*/ 	.short	(.L_3 - .L_2)
	.align		4
.L_2:
        /*0004*/ 	.word	index@(triton_per_fused_add_mul_sqrt_sub_sum_0)
        /*0008*/ 	.word	0x00000010


	//----- nvinfo : EIATTR_MIN_STACK_SIZE
	.align		4
.L_3:
        /*000c*/ 	.byte	0x04, 0x12
        /*000e*/ 	.short	(.L_5 - .L_4)
	.align		4
.L_4:
        /*0010*/ 	.word	index@(triton_per_fused_add_mul_sqrt_sub_sum_0)
        /*0014*/ 	.word	0x00000000


	//----- nvinfo : EIATTR_FRAME_SIZE
	.align		4
.L_5:
        /*0018*/ 	.byte	0x04, 0x11
        /*001a*/ 	.short	(.L_7 - .L_6)
	.align		4
.L_6:
        /*001c*/ 	.word	index@(triton_per_fused_add_mul_sqrt_sub_sum_0)
        /*0020*/ 	.word	0x00000000


	//----- nvinfo : EIATTR_MIN_STACK_SIZE
	.align		4
.L_7:
        /*0024*/ 	.byte	0x04, 0x12
        /*0026*/ 	.short	(.L_9 - .L_8)
	.align		4
.L_8:
        /*0028*/ 	.word	index@(triton_per_fused_add_mul_sqrt_sub_sum_0)
        /*002c*/ 	.word	0x00000000
.L_9:


//--------------------- .nv.info.triton_per_fused_add_mul_sqrt_sub_sum_0 --------------------------
	.section	.nv.info.triton_per_fused_add_mul_sqrt_sub_sum_0,"",@"SHT_CUDA_INFO"
	.sectionflags	@""
	.align	4


	//----- nvinfo : EIATTR_CUDA_API_VERSION
	.align		4
        /*0000*/ 	.byte	0x04, 0x37
        /*0002*/ 	.short	(.L_11 - .L_10)
.L_10:
        /*0004*/ 	.word	0x0000007c


	//----- nvinfo : EIATTR_KPARAM_INFO
	.align		4
.L_11:
        /*0008*/ 	.byte	0x04, 0x17
        /*000a*/ 	.short	(.L_13 - .L_12)
.L_12:
        /*000c*/ 	.word	0x00000000
        /*0010*/ 	.short	0x0003
        /*0012*/ 	.short	0x0018
        /*0014*/ 	.byte	0x00, 0xf0, 0x11, 0x00


	//----- nvinfo : EIATTR_KPARAM_INFO
	.align		4
.L_13:
        /*0018*/ 	.byte	0x04, 0x17
        /*001a*/ 	.short	(.L_15 - .L_14)
.L_14:
        /*001c*/ 	.word	0x00000000
        /*0020*/ 	.short	0x0002
        /*0022*/ 	.short	0x0010
        /*0024*/ 	.byte	0x00, 0xf4, 0x21, 0x00


	//----- nvinfo : EIATTR_KPARAM_INFO
	.align		4
.L_15:
        /*0028*/ 	.byte	0x04, 0x17
        /*002a*/ 	.short	(.L_17 - .L_16)
.L_16:
        /*002c*/ 	.word	0x00000000
        /*0030*/ 	.short	0x0001
        /*0032*/ 	.short	0x0008
        /*0034*/ 	.byte	0x00, 0xf4, 0x21, 0x00


	//----- nvinfo : EIATTR_KPARAM_INFO
	.align		4
.L_17:
        /*0038*/ 	.byte	0x04, 0x17
        /*003a*/ 	.short	(.L_19 - .L_18)
.L_18:
        /*003c*/ 	.word	0x00000000
        /*0040*/ 	.short	0x0000
        /*0042*/ 	.short	0x0000
        /*0044*/ 	.byte	0x00, 0xf4, 0x21, 0x00


	//----- nvinfo : EIATTR_SPARSE_MMA_MASK
	.align		4
.L_19:
        /*0048*/ 	.byte	0x03, 0x50
        /*004a*/ 	.short	0x0000


	//----- nvinfo : EIATTR_MAXREG_COUNT
	.align		4
        /*004c*/ 	.byte	0x03, 0x1b
        /*004e*/ 	.short	0x00ff


	//----- nvinfo : EIATTR_COOP_GROUP_MASK_REGIDS
	.align		4
        /*0050*/ 	.byte	0x04, 0x29
        /*0052*/ 	.short	(.L_21 - .L_20)


	//   ....[0]....
.L_20:
        /*0054*/ 	.word	0xffffffff


	//   ....[1]....
        /*0058*/ 	.word	0xffffffff


	//   ....[2]....
        /*005c*/ 	.word	0xffffffff


	//   ....[3]....
        /*0060*/ 	.word	0xffffffff


	//   ....[4]....
        /*0064*/ 	.word	0xffffffff


	//   ....[5]....
        /*0068*/ 	.word	0xffffffff


	//----- nvinfo : EIATTR_COOP_GROUP_INSTR_OFFSETS
	.align		4
.L_21:
        /*006c*/ 	.byte	0x04, 0x28
        /*006e*/ 	.short	(.L_23 - .L_22)


	//   ....[0]....
.L_22:
        /*0070*/ 	.word	0x000001f0


	//   ....[1]....
        /*0074*/ 	.word	0x00000220


	//   ....[2]....
        /*0078*/ 	.word	0x00000260


	//   ....[3]....
        /*007c*/ 	.word	0x00000280


	//   ....[4]....
        /*0080*/ 	.word	0x000002a0


	//   ....[5]....
        /*0084*/ 	.word	0x00000310


	//----- nvinfo : EIATTR_EXIT_INSTR_OFFSETS
	.align		4
.L_23:
        /*0088*/ 	.byte	0x04, 0x1c
        /*008a*/ 	.short	(.L_25 - .L_24)


	//   ....[0]....
.L_24:
        /*008c*/ 	.word	0x00000370


	//   ....[1]....
        /*0090*/ 	.word	0x000003b0


	//----- nvinfo : EIATTR_REQNTID
	.align		4
.L_25:
        /*0094*/ 	.byte	0x04, 0x10
        /*0096*/ 	.short	(.L_27 - .L_26)
.L_26:
        /*0098*/ 	.word	0x00000040
        /*009c*/ 	.word	0x00000001
        /*00a0*/ 	.word	0x00000001


	//----- nvinfo : EIATTR_CBANK_PARAM_SIZE
	.align		4
.L_27:
        /*00a4*/ 	.byte	0x03, 0x19
        /*00a6*/ 	.short	0x001c


	//----- nvinfo : EIATTR_PARAM_CBANK
	.align		4
        /*00a8*/ 	.byte	0x04, 0x0a
        /*00aa*/ 	.short	(.L_29 - .L_28)
	.align		4
.L_28:
        /*00ac*/ 	.word	index@(.nv.constant0.triton_per_fused_add_mul_sqrt_sub_sum_0)
        /*00b0*/ 	.short	0x0210
        /*00b2*/ 	.short	0x001c


	//----- nvinfo : EIATTR_SW_WAR
	.align		4
.L_29:
        /*00b4*/ 	.byte	0x04, 0x36
        /*00b6*/ 	.short	(.L_31 - .L_30)
.L_30:
        /*00b8*/ 	.word	0x00000008
.L_31:


//--------------------- .nv.callgraph             --------------------------
	.section	.nv.callgraph,"",@"SHT_CUDA_CALLGRAPH"
	.align	4
	.sectionentsize	8
	.align		4
        /*0000*/ 	.word	0x00000000
	.align		4
        /*0004*/ 	.word	0xffffffff
	.align		4
        /*0008*/ 	.word	0x00000000
	.align		4
        /*000c*/ 	.word	0xfffffffe
	.align		4
        /*0010*/ 	.word	0x00000000
	.align		4
        /*0014*/ 	.word	0xfffffffd
	.align		4
        /*0018*/ 	.word	0x00000000
	.align		4
        /*001c*/ 	.word	0xfffffffc


//--------------------- .nv.constant4             --------------------------
	.section	.nv.constant4,"a",@progbits
	.align	8
	.align		8
.nv.constant4:
        /*0000*/ 	.dword	_$_str
	.align		8
        /*0008*/ 	.dword	_$_str_$_2


//--------------------- .text.triton_per_fused_add_mul_sqrt_sub_sum_0 --------------------------
	.section	.text.triton_per_fused_add_mul_sqrt_sub_sum_0,"ax",@progbits
	.sectionflags	@"SHF_BARRIERS=1"
	.align	128
        .global         triton_per_fused_add_mul_sqrt_sub_sum_0
        .type           triton_per_fused_add_mul_sqrt_sub_sum_0,@function
        .size           triton_per_fused_add_mul_sqrt_sub_sum_0,(.L_x_1 - triton_per_fused_add_mul_sqrt_sub_sum_0)
        .other          triton_per_fused_add_mul_sqrt_sub_sum_0,@"STO_CUDA_ENTRY STV_DEFAULT"
triton_per_fused_add_mul_sqrt_sub_sum_0:
.text.triton_per_fused_add_mul_sqrt_sub_sum_0:
[----:B------:R-:W0:Y:S02]  /*0000*/  LDC R1, c[0x0][0x28] ;  /* 0x00000a00ff017b82 */ /* 0x000e240000000800 */
[----:B------:R-:W1:Y:S01]  /*0010*/  S2R R13, SR_TID.X ;  /* 0x00000000000d7919 */ /* 0x000e620000002100 */
[----:B------:R-:W2:Y:S01]  /*0020*/  LDC.64 R4, c[0x0][0x210] ;  /* 0x00008400ff047b82 */ /* 0x000ea20000000a00 */
[----:B------:R-:W-:-:S07]  /*0030*/  ULDC.64 UR6, c[0x0][0x208] ;  /* 0x0000820000067ab9 */ /* 0x000fce0000000a00 */
[----:B------:R-:W3:Y:S01]  /*0040*/  LDC.64 R8, c[0x0][0x218] ;  /* 0x00008600ff087b82 */ /* 0x000ee20000000a00 */
[----:B-1----:R-:W-:-:S04]  /*0050*/  SHF.L.U32 R0, R13, 0x2, RZ ;  /* 0x000000020d007819 */ /* 0x002fc800000006ff */
[----:B------:R-:W-:-:S05]  /*0060*/  LOP3.LUT R3, R0, 0xfc, RZ, 0xc0, !PT ;  /* 0x000000fc00037812 */ /* 0x000fca00078ec0ff */
[----:B--2---:R-:W-:-:S04]  /*0070*/  IMAD.WIDE.U32 R4, R3, 0x4, R4 ;  /* 0x0000000403047825 */ /* 0x004fc800078e0004 */
[----:B---3--:R-:W-:Y:S02]  /*0080*/  IMAD.WIDE.U32 R8, R3, 0x4, R8 ;  /* 0x0000000403087825 */ /* 0x008fe400078e0008 */
[----:B------:R-:W2:Y:S04]  /*0090*/  LDG.E.128 R4, desc[UR6][R4.64] ;  /* 0x0000000604047981 */ /* 0x000ea8000c1e1d00 */
[----:B------:R-:W2:Y:S01]  /*00a0*/  LDG.E.128 R8, desc[UR6][R8.64] ;  /* 0x0000000608087981 */ /* 0x000ea2000c1e1d00 */
[----:B------:R-:W1:Y:S01]  /*00b0*/  S2UR UR5, SR_CgaCtaId ;  /* 0x00000000000579c3 */ /* 0x000e620000008800 */
[C---:B------:R-:W-:Y:S01]  /*00c0*/  LOP3.LUT P0, RZ, R13.reuse, 0x1f, RZ, 0xc0, !PT ;  /* 0x0000001f0dff7812 */ /* 0x040fe2000780c0ff */
[----:B------:R-:W-:Y:S01]  /*00d0*/  UMOV UR4, 0x400 ;  /* 0x0000040000047882 */ /* 0x000fe20000000000 */
[----:B------:R-:W-:Y:S01]  /*00e0*/  ISETP.GE.AND P1, PT, R13, 0x2, PT ;  /* 0x000000020d00780c */ /* 0x000fe20003f26270 */
[----:B-1----:R-:W-:Y:S01]  /*00f0*/  UPRMT UR4, UR5, 0x654, UR4 ;  /* 0x0000065405047896 */ /* 0x002fe20008000004 */
[----:B--2---:R-:W-:Y:S01]  /*0100*/  FADD R3, R4, -R8 ;  /* 0x8000000804037221 */ /* 0x004fe20000000000 */
[----:B------:R-:W-:Y:S01]  /*0110*/  FADD R6, R6, -R10 ;  /* 0x8000000a06067221 */ /* 0x000fe20000000000 */
[----:B------:R-:W-:-:S02]  /*0120*/  FADD R7, R7, -R11 ;  /* 0x8000000b07077221 */ /* 0x000fc40000000000 */
[----:B------:R-:W-:Y:S01]  /*0130*/  FFMA R12, R3, R3, 9.9999999747524270788e-07 ;  /* 0x358637bd030c7423 */ /* 0x000fe20000000003 */
[----:B------:R-:W-:Y:S01]  /*0140*/  FADD R3, R5, -R9 ;  /* 0x8000000905037221 */ /* 0x000fe20000000000 */
[----:B------:R-:W-:Y:S01]  /*0150*/  FFMA R6, R6, R6, 9.9999999747524270788e-07 ;  /* 0x358637bd06067423 */ /* 0x000fe20000000006 */
[----:B------:R-:W-:Y:S02]  /*0160*/  FFMA R7, R7, R7, 9.9999999747524270788e-07 ;  /* 0x358637bd07077423 */ /* 0x000fe40000000007 */
[----:B------:R-:W-:Y:S01]  /*0170*/  FFMA R3, R3, R3, 9.9999999747524270788e-07 ;  /* 0x358637bd03037423 */ /* 0x000fe20000000003 */
[----:B------:R-:W-:Y:S08]  /*0180*/  MUFU.SQRT R12, R12 ;  /* 0x0000000c000c7308 */ /* 0x000ff00000002000 */
[----:B------:R-:W1:Y:S08]  /*0190*/  MUFU.SQRT R3, R3 ;  /* 0x0000000300037308 */ /* 0x000e700000002000 */
[----:B------:R-:W2:Y:S01]  /*01a0*/  MUFU.SQRT R6, R6 ;  /* 0x0000000600067308 */ /* 0x000ea20000002000 */
[----:B-1----:R-:W-:-:S07]  /*01b0*/  FADD R5, R12, R3 ;  /* 0x000000030c057221 */ /* 0x002fce0000000000 */
[----:B------:R-:W1:Y:S01]  /*01c0*/  MUFU.SQRT R7, R7 ;  /* 0x0000000700077308 */ /* 0x000e620000002000 */
[----:B--2---:R-:W-:-:S04]  /*01d0*/  FADD R4, R6, R5 ;  /* 0x0000000506047221 */ /* 0x004fc80000000000 */
[----:B-1----:R-:W-:-:S05]  /*01e0*/  FADD R4, R7, R4 ;  /* 0x0000000407047221 */ /* 0x002fca0000000000 */
[----:B------:R-:W1:Y:S02]  /*01f0*/  SHFL.BFLY PT, R5, R4, 0x10, 0x1f ;  /* 0x0e001f0004057f89 */ /* 0x000e6400000e0000 */
[----:B-1----:R-:W-:Y:S01]  /*0200*/  FADD R5, R4, R5 ;  /* 0x0000000504057221 */ /* 0x002fe20000000000 */
[----:B------:R-:W-:-:S04]  /*0210*/  SHF.R.U32.HI R4, RZ, 0x3, R13 ;  /* 0x00000003ff047819 */ /* 0x000fc8000001160d */
[----:B------:R-:W1:Y:S01]  /*0220*/  SHFL.BFLY PT, R8, R5, 0x8, 0x1f ;  /* 0x0d001f0005087f89 */ /* 0x000e6200000e0000 */
[----:B------:R-:W-:Y:S01]  /*0230*/  LOP3.LUT R4, R4, 0x4, RZ, 0xc0, !PT ;  /* 0x0000000404047812 */ /* 0x000fe200078ec0ff */
[----:B-1----:R-:W-:Y:S01]  /*0240*/  FADD R8, R5, R8 ;  /* 0x0000000805087221 */ /* 0x002fe20000000000 */
[----:B------:R-:W-:-:S04]  /*0250*/  LOP3.LUT R5, R13, 0x1, RZ, 0xc0, !PT ;  /* 0x000000010d057812 */ /* 0x000fc800078ec0ff */
[----:B------:R-:W1:Y:S02]  /*0260*/  SHFL.BFLY PT, R3, R8, 0x4, 0x1f ;  /* 0x0c801f0008037f89 */ /* 0x000e6400000e0000 */
[----:B-1----:R-:W-:-:S05]  /*0270*/  FADD R3, R8, R3 ;  /* 0x0000000308037221 */ /* 0x002fca0000000000 */
[----:B------:R-:W1:Y:S02]  /*0280*/  SHFL.BFLY PT, R6, R3, 0x2, 0x1f ;  /* 0x0c401f0003067f89 */ /* 0x000e6400000e0000 */
[----:B-1----:R-:W-:-:S05]  /*0290*/  FADD R6, R3, R6 ;  /* 0x0000000603067221 */ /* 0x002fca0000000000 */
[----:B------:R-:W1:Y:S02]  /*02a0*/  SHFL.BFLY PT, R7, R6, 0x1, 0x1f ;  /* 0x0c201f0006077f89 */ /* 0x000e6400000e0000 */
[----:B-1----:R-:W-:-:S05]  /*02b0*/  FADD R7, R6, R7 ;  /* 0x0000000706077221 */ /* 0x002fca0000000000 */
[----:B------:R-:W-:Y:S01]  /*02c0*/  @!P0 STS [R4+UR4], R7 ;  /* 0x0000000704008988 */ /* 0x000fe20008000804 */
[----:B------:R-:W-:Y:S01]  /*02d0*/  BAR.SYNC.DEFER_BLOCKING 0x0 ;  /* 0x0000000000007b1d */ /* 0x000fe20000010000 */
[----:B------:R-:W-:-:S04]  /*02e0*/  ISETP.NE.U32.AND P0, PT, R5, 0x1, PT ;  /* 0x000000010500780c */ /* 0x000fc80003f05070 */
[----:B------:R-:W-:Y:S01]  /*02f0*/  ISETP.LT.AND P0, PT, R13, 0x2, P0 ;  /* 0x000000020d00780c */ /* 0x000fe20000701270 */
[----:B------:R-:W1:Y:S04]  /*0300*/  @!P1 LDS R2, [R0+UR4] ;  /* 0x0000000400029984 */ /* 0x000e680008000800 */
[----:B-1----:R-:W1:Y:S02]  /*0310*/  SHFL.BFLY PT, R3, R2, 0x1, 0x1f ;  /* 0x0c201f0002037f89 */ /* 0x002e6400000e0000 */
[----:B-1----:R-:W-:-:S06]  /*0320*/  FADD R3, R2, R3 ;  /* 0x0000000302037221 */ /* 0x002fcc0000000000 */
[----:B------:R1:W-:Y:S01]  /*0330*/  @P0 STS [R0+UR4], R3 ;  /* 0x0000000300000988 */ /* 0x0003e20008000804 */
[----:B------:R-:W-:Y:S01]  /*0340*/  BAR.SYNC.DEFER_BLOCKING 0x0 ;  /* 0x0000000000007b1d */ /* 0x000fe20000010000 */
[----:B------:R-:W-:-:S05]  /*0350*/  LOP3.LUT P0, RZ, R13, 0x3f, RZ, 0xc0, !PT ;  /* 0x0000003f0dff7812 */ /* 0x000fca000780c0ff */
[----:B------:R-:W2:Y:S08]  /*0360*/  LDS R5, [UR4] ;  /* 0x00000004ff057984 */ /* 0x000eb00008000800 */
[----:B-1----:R-:W-:Y:S05]  /*0370*/  @P0 EXIT ;  /* 0x000000000000094d */ /* 0x002fea0003800000 */
[----:B------:R-:W0:Y:S01]  /*0380*/  LDC.64 R2, c[0x0][0x220] ;  /* 0x00008800ff027b82 */ /* 0x000e220000000a00 */
[----:B--2---:R-:W-:-:S05]  /*0390*/  FADD R5, RZ, R5 ;  /* 0x00000005ff057221 */ /* 0x004fca0000000000 */
[----:B0-----:R-:W-:Y:S01]  /*03a0*/  STG.E desc[UR6][R2.64], R5 ;  /* 0x0000000502007986 */ /* 0x001fe2000c101906 */
[----:B------:R-:W-:Y:S05]  /*03b0*/  EXIT ;  /* 0x000000000000794d */ /* 0x000fea0003800000 */
.L_x_0:
[----:B------:R-:W-:-:S00]  /*03c0*/  BRA `(.L_x_0) ;  /* 0xfffffffc00fc7947 */ /* 0x000fc0000383ffff */
[----:B------:R-:W-:-:S00]  /*03d0*/  NOP ;  /* 0x0000000000007918 */ /* 0x000fc00000000000 */
        /* <DEDUP_REMOVED lines=10> */
.L_x_1:


//--------------------- .nv.global.init           --------------------------
	.section	.nv.global.init,"aw",@progbits
.nv.global.init:
	.type		_$_str,@object
	.size		_$_str,(_$_str_$_2 - _$_str)
_$_str:
        /*0000*/ 	.byte	0x5f, 0x5f, 0x43, 0x55, 0x44, 0x41, 0x5f, 0x46, 0x54, 0x5a, 0x00
	.type		_$_str_$_2,@object
	.size		_$_str_$_2,(.L_1 - _$_str_$_2)
_$_str_$_2:
        /*000b*/ 	.byte	0x5f, 0x5f, 0x43, 0x55, 0x44, 0x41, 0x5f, 0x50, 0x52, 0x45, 0x43, 0x5f, 0x53, 0x51, 0x52, 0x54
        /*001b*/ 	.byte	0x00
.L_1:


//--------------------- .nv.shared.triton_per_fused_add_mul_sqrt_sub_sum_0 --------------------------
	.section	.nv.shared.triton_per_fused_add_mul_sqrt_sub_sum_0,"aw",@nobits
	.sectionflags	@""
	.align	16
	.zero		1024


//--------------------- .nv.constant0.triton_per_fused_add_mul_sqrt_sub_sum_0 --------------------------
	.section	.nv.constant0.triton_per_fused_add_mul_sqrt_sub_sum_0,"a",@progbits
	.sectionflags	@""
	.align	4
.nv.constant0.triton_per_fused_add_mul_sqrt_sub_sum_0:
	.zero		556
